//
// Generated by NVIDIA NVVM Compiler
//
// Compiler Build ID: CL-36424714
// Cuda compilation tools, release 13.0, V13.0.88
// Based on NVVM 20.0.0
//

.version 9.0
.target sm_100
.address_size 64

	// .globl	_Z14propagateUnitsPV10AssignmentPVb
.const .align 8 .b8 devFormula[16];

.visible .entry _Z14propagateUnitsPV10AssignmentPVb(
	.param .u64 .ptr .align 1 _Z14propagateUnitsPV10AssignmentPVb_param_0,
	.param .u64 .ptr .align 1 _Z14propagateUnitsPV10AssignmentPVb_param_1
)
{
	.reg .pred 	%p<16>;
	.reg .b16 	%rs<2>;
	.reg .b32 	%r<35>;
	.reg .b64 	%rd<31>;

	ld.param.u64 	%rd5, [_Z14propagateUnitsPV10AssignmentPVb_param_0];
	ld.param.u64 	%rd4, [_Z14propagateUnitsPV10AssignmentPVb_param_1];
	cvta.to.global.u64 	%rd1, %rd5;
	mov.u32 	%r15, %ctaid.x;
	mov.u32 	%r16, %ntid.x;
	mov.u32 	%r17, %tid.x;
	mad.lo.s32 	%r1, %r15, %r16, %r17;
	ld.const.u32 	%r18, [devFormula+4];
	setp.ge.s32 	%p3, %r1, %r18;
	@%p3 bra 	$L__BB0_16;
	ld.const.u64 	%rd6, [devFormula+8];
	cvta.to.global.u64 	%rd7, %rd6;
	mul.wide.s32 	%rd8, %r1, 16;
	add.s64 	%rd2, %rd7, %rd8;
	ld.global.u32 	%r2, [%rd2];
	setp.lt.s32 	%p5, %r2, 1;
	mov.pred 	%p15, 0;
	@%p5 bra 	$L__BB0_11;
	ld.global.u64 	%rd9, [%rd2+8];
	cvta.to.global.u64 	%rd3, %rd9;
	mov.b32 	%r28, 0;
	mov.u32 	%r30, %r28;
$L__BB0_3:
	mul.wide.u32 	%rd10, %r28, 4;
	add.s64 	%rd11, %rd3, %rd10;
	ld.global.u32 	%r6, [%rd11];
	setp.lt.s32 	%p6, %r6, 1;
	@%p6 bra 	$L__BB0_5;
	ld.volatile.global.u64 	%rd17, [%rd1];
	cvta.to.global.u64 	%rd18, %rd17;
	add.s32 	%r24, %r6, -1;
	mul.wide.u32 	%rd19, %r24, 4;
	add.s64 	%rd20, %rd18, %rd19;
	ld.global.u32 	%r31, [%rd20];
	bra.uni 	$L__BB0_6;
$L__BB0_5:
	ld.volatile.global.u64 	%rd12, [%rd1];
	cvta.to.global.u64 	%rd13, %rd12;
	mul.wide.s32 	%rd14, %r6, 4;
	xor.b64  	%rd15, %rd14, -4;
	add.s64 	%rd16, %rd13, %rd15;
	ld.global.u32 	%r22, [%rd16];
	setp.eq.s32 	%p7, %r22, 2;
	selp.u32 	%r23, 1, 0, %p7;
	setp.eq.s32 	%p8, %r22, 1;
	selp.b32 	%r31, 2, %r23, %p8;
$L__BB0_6:
	setp.eq.s32 	%p9, %r31, 0;
	@%p9 bra 	$L__BB0_8;
	setp.eq.s32 	%p10, %r31, 1;
	@%p10 bra 	$L__BB0_16;
	bra.uni 	$L__BB0_9;
$L__BB0_8:
	add.s32 	%r10, %r30, 1;
	setp.gt.s32 	%p11, %r30, 0;
	mov.u32 	%r34, %r6;
	mov.u32 	%r30, %r10;
	@%p11 bra 	$L__BB0_16;
$L__BB0_9:
	add.s32 	%r28, %r28, 1;
	setp.lt.s32 	%p12, %r28, %r2;
	@%p12 bra 	$L__BB0_3;
	setp.eq.s32 	%p15, %r30, 1;
$L__BB0_11:
	not.pred 	%p13, %p15;
	@%p13 bra 	$L__BB0_16;
	setp.lt.s32 	%p14, %r34, 1;
	@%p14 bra 	$L__BB0_14;
	ld.volatile.global.u64 	%rd26, [%rd1];
	cvta.to.global.u64 	%rd27, %rd26;
	add.s32 	%r26, %r34, -1;
	mul.wide.u32 	%rd28, %r26, 4;
	add.s64 	%rd29, %rd27, %rd28;
	mov.b32 	%r27, 1;
	st.global.u32 	[%rd29], %r27;
	bra.uni 	$L__BB0_15;
$L__BB0_14:
	ld.volatile.global.u64 	%rd21, [%rd1];
	cvta.to.global.u64 	%rd22, %rd21;
	mul.wide.s32 	%rd23, %r34, 4;
	xor.b64  	%rd24, %rd23, -4;
	add.s64 	%rd25, %rd22, %rd24;
	mov.b32 	%r25, 2;
	st.global.u32 	[%rd25], %r25;
$L__BB0_15:
	cvta.to.global.u64 	%rd30, %rd4;
	mov.b16 	%rs1, 1;
	st.volatile.global.u8 	[%rd30], %rs1;
$L__BB0_16:
	ret;

}
	// .globl	_Z13propagatePurePV10Assignment
.visible .entry _Z13propagatePurePV10Assignment(
	.param .u64 .ptr .align 1 _Z13propagatePurePV10Assignment_param_0
)
{
	.reg .pred 	%p<17>;
	.reg .b16 	%rs<24>;
	.reg .b32 	%r<26>;
	.reg .b64 	%rd<24>;

	ld.param.u64 	%rd6, [_Z13propagatePurePV10Assignment_param_0];
	cvta.to.global.u64 	%rd1, %rd6;
	mov.u32 	%r10, %ctaid.x;
	mov.u32 	%r11, %ntid.x;
	mov.u32 	%r12, %tid.x;
	mad.lo.s32 	%r1, %r10, %r11, %r12;
	ld.const.u32 	%r13, [devFormula];
	setp.ge.s32 	%p3, %r1, %r13;
	@%p3 bra 	$L__BB1_15;
	ld.volatile.global.u64 	%rd7, [%rd1];
	cvta.to.global.u64 	%rd8, %rd7;
	cvt.s64.s32 	%rd2, %r1;
	mul.wide.s32 	%rd9, %r1, 4;
	add.s64 	%rd10, %rd8, %rd9;
	ld.global.u32 	%r14, [%rd10];
	setp.ne.s32 	%p4, %r14, 0;
	@%p4 bra 	$L__BB1_15;
	ld.const.u32 	%r2, [devFormula+4];
	setp.lt.s32 	%p6, %r2, 1;
	@%p6 bra 	$L__BB1_12;
	ld.const.u64 	%rd11, [devFormula+8];
	cvta.to.global.u64 	%rd3, %rd11;
	mov.b16 	%rs19, 0;
	mov.b32 	%r24, 0;
$L__BB1_4:
	mul.wide.u32 	%rd12, %r24, 16;
	add.s64 	%rd4, %rd3, %rd12;
	ld.global.u32 	%r4, [%rd4];
	setp.lt.s32 	%p7, %r4, 1;
	@%p7 bra 	$L__BB1_10;
	ld.global.u64 	%rd13, [%rd4+8];
	cvta.to.global.u64 	%rd5, %rd13;
	mov.b32 	%r25, 0;
$L__BB1_6:
	mov.u16 	%rs3, %rs21;
	mul.wide.u32 	%rd14, %r25, 4;
	add.s64 	%rd15, %rd5, %rd14;
	ld.global.u32 	%r6, [%rd15];
	abs.s32 	%r17, %r6;
	add.s32 	%r18, %r17, -1;
	setp.ne.s32 	%p8, %r18, %r1;
	@%p8 bra 	$L__BB1_9;
	add.s32 	%r7, %r6, -1;
	setp.eq.s32 	%p9, %r7, %r1;
	selp.u16 	%rs21, 1, 0, %p9;
	and.b16  	%rs13, %rs19, 255;
	setp.eq.s16 	%p10, %rs13, 0;
	mov.b16 	%rs19, 1;
	@%p10 bra 	$L__BB1_9;
	setp.eq.s32 	%p11, %r7, %r1;
	cvt.u32.u16 	%r19, %rs3;
	cvt.s32.s8 	%r20, %r19;
	selp.u32 	%r21, 1, 0, %p11;
	setp.ne.s32 	%p12, %r20, %r21;
	mov.u16 	%rs21, %rs3;
	@%p12 bra 	$L__BB1_15;
$L__BB1_9:
	add.s32 	%r25, %r25, 1;
	setp.lt.s32 	%p13, %r25, %r4;
	@%p13 bra 	$L__BB1_6;
$L__BB1_10:
	add.s32 	%r24, %r24, 1;
	setp.ne.s32 	%p14, %r24, %r2;
	@%p14 bra 	$L__BB1_4;
	and.b16  	%rs15, %rs21, 255;
	setp.eq.s16 	%p16, %rs15, 0;
$L__BB1_12:
	setp.lt.s32 	%p15, %r1, 0;
	@%p15 bra 	$L__BB1_14;
	selp.b32 	%r23, 2, 1, %p16;
	ld.volatile.global.u64 	%rd20, [%rd1];
	cvta.to.global.u64 	%rd21, %rd20;
	mul.wide.u32 	%rd22, %r1, 4;
	add.s64 	%rd23, %rd21, %rd22;
	st.global.u32 	[%rd23], %r23;
	bra.uni 	$L__BB1_15;
$L__BB1_14:
	selp.b32 	%r22, 1, 2, %p16;
	ld.volatile.global.u64 	%rd16, [%rd1];
	cvta.to.global.u64 	%rd17, %rd16;
	shl.b64 	%rd18, %rd2, 2;
	sub.s64 	%rd19, %rd17, %rd18;
	st.global.u32 	[%rd19+-8], %r22;
$L__BB1_15:
	ret;

}
	// .globl	_Z12checkClausesPVK10AssignmentPVbS3_
.visible .entry _Z12checkClausesPVK10AssignmentPVbS3_(
	.param .u64 .ptr .align 1 _Z12checkClausesPVK10AssignmentPVbS3__param_0,
	.param .u64 .ptr .align 1 _Z12checkClausesPVK10AssignmentPVbS3__param_1,
	.param .u64 .ptr .align 1 _Z12checkClausesPVK10AssignmentPVbS3__param_2
)
{
	.reg .pred 	%p<9>;
	.reg .b16 	%rs<3>;
	.reg .b32 	%r<19>;
	.reg .b64 	%rd<24>;

	ld.param.u64 	%rd6, [_Z12checkClausesPVK10AssignmentPVbS3__param_0];
	ld.param.u64 	%rd4, [_Z12checkClausesPVK10AssignmentPVbS3__param_1];
	ld.param.u64 	%rd5, [_Z12checkClausesPVK10AssignmentPVbS3__param_2];
	cvta.to.global.u64 	%rd1, %rd6;
	mov.u32 	%r9, %ctaid.x;
	mov.u32 	%r10, %ntid.x;
	mov.u32 	%r11, %tid.x;
	mad.lo.s32 	%r1, %r9, %r10, %r11;
	ld.const.u32 	%r12, [devFormula+4];
	setp.ge.s32 	%p1, %r1, %r12;
	@%p1 bra 	$L__BB2_11;
	ld.const.u64 	%rd7, [devFormula+8];
	cvta.to.global.u64 	%rd8, %rd7;
	mul.wide.s32 	%rd9, %r1, 16;
	add.s64 	%rd10, %rd8, %rd9;
	ld.global.u32 	%r2, [%rd10];
	add.s64 	%rd2, %rd10, 8;
	setp.lt.s32 	%p2, %r2, 1;
	@%p2 bra 	$L__BB2_9;
	ld.global.u64 	%rd3, [%rd2];
	mov.b32 	%r17, 0;
$L__BB2_3:
	mul.wide.u32 	%rd11, %r17, 4;
	add.s64 	%rd12, %rd3, %rd11;
	ld.u32 	%r4, [%rd12];
	setp.lt.s32 	%p3, %r4, 1;
	@%p3 bra 	$L__BB2_5;
	ld.volatile.global.u64 	%rd18, [%rd1];
	cvta.to.global.u64 	%rd19, %rd18;
	add.s32 	%r16, %r4, -1;
	mul.wide.u32 	%rd20, %r16, 4;
	add.s64 	%rd21, %rd19, %rd20;
	ld.global.u32 	%r18, [%rd21];
	bra.uni 	$L__BB2_6;
$L__BB2_5:
	ld.volatile.global.u64 	%rd13, [%rd1];
	cvta.to.global.u64 	%rd14, %rd13;
	mul.wide.s32 	%rd15, %r4, 4;
	xor.b64  	%rd16, %rd15, -4;
	add.s64 	%rd17, %rd14, %rd16;
	ld.global.u32 	%r14, [%rd17];
	setp.eq.s32 	%p4, %r14, 2;
	selp.u32 	%r15, 1, 0, %p4;
	setp.eq.s32 	%p5, %r14, 1;
	selp.b32 	%r18, 2, %r15, %p5;
$L__BB2_6:
	setp.eq.s32 	%p6, %r18, 0;
	@%p6 bra 	$L__BB2_10;
	setp.eq.s32 	%p7, %r18, 1;
	@%p7 bra 	$L__BB2_11;
	add.s32 	%r17, %r17, 1;
	setp.ne.s32 	%p8, %r17, %r2;
	@%p8 bra 	$L__BB2_3;
$L__BB2_9:
	cvta.to.global.u64 	%rd22, %rd4;
	mov.b16 	%rs1, 1;
	st.volatile.global.u8 	[%rd22], %rs1;
$L__BB2_10:
	cvta.to.global.u64 	%rd23, %rd5;
	mov.b16 	%rs2, 0;
	st.volatile.global.u8 	[%rd23], %rs2;
$L__BB2_11:
	ret;

}


// ===== COMPILED SASS (sm_100) =====

	.target	sm_100

	.elftype	@"ET_EXEC"


//--------------------- .note.nv.tkinfo           --------------------------
	.section	.note.nv.tkinfo,"",@"SHT_NOTE"
	.sectionflags	@"SHF_NOTE_NV_TKINFO"
	.tkinfo
        /*0018*/ 	.word	0x00000002
        /*0030*/ 	.string	""
        /*0030*/ 	.string	"ptxas"
        /*0030*/ 	.string	"Cuda compilation tools, release 13.0, V13.0.88"
        /*0030*/ 	.string	"Build cuda_13.0.r13.0/compiler.36424714_0"
        /*0030*/ 	.string	"-arch sm_100 -m 64 "



//--------------------- .note.nv.cuinfo           --------------------------
	.section	.note.nv.cuinfo,"",@"SHT_NOTE"
	.sectionflags	@"SHF_NOTE_NV_CUINFO"
        /*0018*/ 	.short	0x0002
        /*001a*/ 	.short	0x0064
        /*001c*/ 	.short	0x0082
	.zero		2


//--------------------- .nv.info                  --------------------------
	.section	.nv.info,"",@"SHT_CUDA_INFO"
	.align	4


	//----- nvinfo : EIATTR_REGCOUNT
	.align		4
        /*0000*/ 	.byte	0x04, 0x2f
        /*0002*/ 	.short	(.L_2 - .L_1)
	.align		4
.L_1:
        /*0004*/ 	.word	index@(_Z14propagateUnitsPV10AssignmentPVb)
        /*0008*/ 	.word	0x00000016


	//----- nvinfo : EIATTR_FRAME_SIZE
	.align		4
.L_2:
        /*000c*/ 	.byte	0x04, 0x11
        /*000e*/ 	.short	(.L_4 - .L_3)
	.align		4
.L_3:
        /*0010*/ 	.word	index@(_Z14propagateUnitsPV10AssignmentPVb)
        /*0014*/ 	.word	0x00000000


	//----- nvinfo : EIATTR_REGCOUNT
	.align		4
.L_4:
        /*0018*/ 	.byte	0x04, 0x2f
        /*001a*/ 	.short	(.L_6 - .L_5)
	.align		4
.L_5:
        /*001c*/ 	.word	index@(_Z13propagatePurePV10Assignment)
        /*0020*/ 	.word	0x00000010


	//----- nvinfo : EIATTR_FRAME_SIZE
	.align		4
.L_6:
        /*0024*/ 	.byte	0x04, 0x11
        /*0026*/ 	.short	(.L_8 - .L_7)
	.align		4
.L_7:
        /*0028*/ 	.word	index@(_Z13propagatePurePV10Assignment)
        /*002c*/ 	.word	0x00000000


	//----- nvinfo : EIATTR_REGCOUNT
	.align		4
.L_8:
        /*0030*/ 	.byte	0x04, 0x2f
        /*0032*/ 	.short	(.L_10 - .L_9)
	.align		4
.L_9:
        /*0034*/ 	.word	index@(_Z12checkClausesPVK10AssignmentPVbS3_)
        /*0038*/ 	.word	0x00000014


	//----- nvinfo : EIATTR_FRAME_SIZE
	.align		4
.L_10:
        /*003c*/ 	.byte	0x04, 0x11
        /*003e*/ 	.short	(.L_12 - .L_11)
	.align		4
.L_11:
        /*0040*/ 	.word	index@(_Z12checkClausesPVK10AssignmentPVbS3_)
        /*0044*/ 	.word	0x00000000


	//----- nvinfo : EIATTR_MIN_STACK_SIZE
	.align		4
.L_12:
        /*0048*/ 	.byte	0x04, 0x12
        /*004a*/ 	.short	(.L_14 - .L_13)
	.align		4
.L_13:
        /*004c*/ 	.word	index@(_Z12checkClausesPVK10AssignmentPVbS3_)
        /*0050*/ 	.word	0x00000000


	//----- nvinfo : EIATTR_MIN_STACK_SIZE
	.align		4
.L_14:
        /*0054*/ 	.byte	0x04, 0x12
        /*0056*/ 	.short	(.L_16 - .L_15)
	.align		4
.L_15:
        /*0058*/ 	.word	index@(_Z13propagatePurePV10Assignment)
        /*005c*/ 	.word	0x00000000


	//----- nvinfo : EIATTR_MIN_STACK_SIZE
	.align		4
.L_16:
        /*0060*/ 	.byte	0x04, 0x12
        /*0062*/ 	.short	(.L_18 - .L_17)
	.align		4
.L_17:
        /*0064*/ 	.word	index@(_Z14propagateUnitsPV10AssignmentPVb)
        /*0068*/ 	.word	0x00000000
.L_18:


//--------------------- .nv.compat                --------------------------
	.section	.nv.compat,"",@"SHT_CUDA_COMPAT_INFO"
	.align	4
        /*0000*/ 	.byte	0x02, 0x09, 0x00, 0x00, 0x02, 0x02, 0x01, 0x00, 0x02, 0x05, 0x05, 0x00, 0x03, 0x07, 0x01, 0x01
        /*0010*/ 	.byte	0x02, 0x03, 0x00, 0x00, 0x02, 0x06, 0x01, 0x00, 0x04, 0x0b, 0x08, 0x00, 0x09, 0x00, 0x00, 0x00
        /*0020*/ 	.byte	0x00, 0x00, 0x00, 0x00


//--------------------- .nv.info._Z12checkClausesPVK10AssignmentPVbS3_ --------------------------
	.section	.nv.info._Z12checkClausesPVK10AssignmentPVbS3_,"",@"SHT_CUDA_INFO"
	.sectionflags	@""
	.align	4


	//----- nvinfo : EIATTR_CUDA_API_VERSION
	.align		4
        /*0000*/ 	.byte	0x04, 0x37
        /*0002*/ 	.short	(.L_20 - .L_19)
.L_19:
        /*0004*/ 	.word	0x00000082


	//----- nvinfo : EIATTR_KPARAM_INFO
	.align		4
.L_20:
        /*0008*/ 	.byte	0x04, 0x17
        /*000a*/ 	.short	(.L_22 - .L_21)
.L_21:
        /*000c*/ 	.word	0x00000000
        /*0010*/ 	.short	0x0002
        /*0012*/ 	.short	0x0010
        /*0014*/ 	.byte	0x00, 0xf5, 0x21, 0x00


	//----- nvinfo : EIATTR_KPARAM_INFO
	.align		4
.L_22:
        /*0018*/ 	.byte	0x04, 0x17
        /*001a*/ 	.short	(.L_24 - .L_23)
.L_23:
        /*001c*/ 	.word	0x00000000
        /*0020*/ 	.short	0x0001
        /*0022*/ 	.short	0x0008
        /*0024*/ 	.byte	0x00, 0xf5, 0x21, 0x00


	//----- nvinfo : EIATTR_KPARAM_INFO
	.align		4
.L_24:
        /*0028*/ 	.byte	0x04, 0x17
        /*002a*/ 	.short	(.L_26 - .L_25)
.L_25:
        /*002c*/ 	.word	0x00000000
        /*0030*/ 	.short	0x0000
        /*0032*/ 	.short	0x0000
        /*0034*/ 	.byte	0x00, 0xf5, 0x21, 0x00


	//----- nvinfo : EIATTR_SPARSE_MMA_MASK
	.align		4
.L_26:
        /*0038*/ 	.byte	0x03, 0x50
        /*003a*/ 	.short	0x0000


	//----- nvinfo : EIATTR_MAXREG_COUNT
	.align		4
        /*003c*/ 	.byte	0x03, 0x1b
        /*003e*/ 	.short	0x00ff


	//----- nvinfo : EIATTR_MERCURY_ISA_VERSION
	.align		4
        /*0040*/ 	.byte	0x03, 0x5f
        /*0042*/ 	.short	0x0101


	//----- nvinfo : EIATTR_VRC_CTA_INIT_COUNT
	.align		4
        /*0044*/ 	.byte	0x02, 0x4a
	.zero		1
	.zero		1


	//----- nvinfo : EIATTR_EXIT_INSTR_OFFSETS
	.align		4
        /*0048*/ 	.byte	0x04, 0x1c
        /*004a*/ 	.short	(.L_28 - .L_27)


	//   ....[0]....
.L_27:
        /*004c*/ 	.word	0x00000070


	//   ....[1]....
        /*0050*/ 	.word	0x00000320


	//----- nvinfo : EIATTR_INDIRECT_BRANCH_TARGETS
	.align		4
.L_28:
        /*0054*/ 	.byte	0x04, 0x34
        /*0056*/ 	.short	(.L_30 - .L_29)


	//   ....[0]....
.L_29:
        /*0058*/ 	.word	.L_x_20@srel
        /*005c*/ 	.short	0x0
        /*005e*/ 	.short	0x0
        /*0060*/ 	.word	0x3
        /*0064*/ 	.word	.L_x_21@srel
        /*0068*/ 	.word	.L_x_22@srel
        /*006c*/ 	.word	.L_x_23@srel


	//----- nvinfo : EIATTR_CRS_STACK_SIZE
	.align		4
.L_30:
        /*0070*/ 	.byte	0x04, 0x1e
        /*0072*/ 	.short	(.L_32 - .L_31)
.L_31:
        /*0074*/ 	.word	0x00000000


	//----- nvinfo : EIATTR_CBANK_PARAM_SIZE
	.align		4
.L_32:
        /*0078*/ 	.byte	0x03, 0x19
        /*007a*/ 	.short	0x0018


	//----- nvinfo : EIATTR_PARAM_CBANK
	.align		4
        /*007c*/ 	.byte	0x04, 0x0a
        /*007e*/ 	.short	(.L_34 - .L_33)
	.align		4
.L_33:
        /*0080*/ 	.word	index@(.nv.constant0._Z12checkClausesPVK10AssignmentPVbS3_)
        /*0084*/ 	.short	0x0380
        /*0086*/ 	.short	0x0018


	//----- nvinfo : EIATTR_SW_WAR
	.align		4
.L_34:
        /*0088*/ 	.byte	0x04, 0x36
        /*008a*/ 	.short	(.L_36 - .L_35)
.L_35:
        /*008c*/ 	.word	0x00000008
.L_36:


//--------------------- .nv.info._Z13propagatePurePV10Assignment --------------------------
	.section	.nv.info._Z13propagatePurePV10Assignment,"",@"SHT_CUDA_INFO"
	.sectionflags	@""
	.align	4


	//----- nvinfo : EIATTR_CUDA_API_VERSION
	.align		4
        /*0000*/ 	.byte	0x04, 0x37
        /*0002*/ 	.short	(.L_38 - .L_37)
.L_37:
        /*0004*/ 	.word	0x00000082


	//----- nvinfo : EIATTR_KPARAM_INFO
	.align		4
.L_38:
        /*0008*/ 	.byte	0x04, 0x17
        /*000a*/ 	.short	(.L_40 - .L_39)
.L_39:
        /*000c*/ 	.word	0x00000000
        /*0010*/ 	.short	0x0000
        /*0012*/ 	.short	0x0000
        /*0014*/ 	.byte	0x00, 0xf5, 0x21, 0x00


	//----- nvinfo : EIATTR_SPARSE_MMA_MASK
	.align		4
.L_40:
        /*0018*/ 	.byte	0x03, 0x50
        /*001a*/ 	.short	0x0000


	//----- nvinfo : EIATTR_MAXREG_COUNT
	.align		4
        /*001c*/ 	.byte	0x03, 0x1b
        /*001e*/ 	.short	0x00ff


	//----- nvinfo : EIATTR_MERCURY_ISA_VERSION
	.align		4
        /*0020*/ 	.byte	0x03, 0x5f
        /*0022*/ 	.short	0x0101


	//----- nvinfo : EIATTR_VRC_CTA_INIT_COUNT
	.align		4
        /*0024*/ 	.byte	0x02, 0x4a
	.zero		1
	.zero		1


	//----- nvinfo : EIATTR_EXIT_INSTR_OFFSETS
	.align		4
        /*0028*/ 	.byte	0x04, 0x1c
        /*002a*/ 	.short	(.L_42 - .L_41)


	//   ....[0]....
.L_41:
        /*002c*/ 	.word	0x00000070


	//   ....[1]....
        /*0030*/ 	.word	0x000000e0


	//   ....[2]....
        /*0034*/ 	.word	0x00000330


	//   ....[3]....
        /*0038*/ 	.word	0x00000410


	//   ....[4]....
        /*003c*/ 	.word	0x000004a0


	//----- nvinfo : EIATTR_CRS_STACK_SIZE
	.align		4
.L_42:
        /*0040*/ 	.byte	0x04, 0x1e
        /*0042*/ 	.short	(.L_44 - .L_43)
.L_43:
        /*0044*/ 	.word	0x00000000


	//----- nvinfo : EIATTR_CBANK_PARAM_SIZE
	.align		4
.L_44:
        /*0048*/ 	.byte	0x03, 0x19
        /*004a*/ 	.short	0x0008


	//----- nvinfo : EIATTR_PARAM_CBANK
	.align		4
        /*004c*/ 	.byte	0x04, 0x0a
        /*004e*/ 	.short	(.L_46 - .L_45)
	.align		4
.L_45:
        /*0050*/ 	.word	index@(.nv.constant0._Z13propagatePurePV10Assignment)
        /*0054*/ 	.short	0x0380
        /*0056*/ 	.short	0x0008


	//----- nvinfo : EIATTR_SW_WAR
	.align		4
.L_46:
        /*0058*/ 	.byte	0x04, 0x36
        /*005a*/ 	.short	(.L_48 - .L_47)
.L_47:
        /*005c*/ 	.word	0x00000008
.L_48:


//--------------------- .nv.info._Z14propagateUnitsPV10AssignmentPVb --------------------------
	.section	.nv.info._Z14propagateUnitsPV10AssignmentPVb,"",@"SHT_CUDA_INFO"
	.sectionflags	@""
	.align	4


	//----- nvinfo : EIATTR_CUDA_API_VERSION
	.align		4
        /*0000*/ 	.byte	0x04, 0x37
        /*0002*/ 	.short	(.L_50 - .L_49)
.L_49:
        /*0004*/ 	.word	0x00000082


	//----- nvinfo : EIATTR_KPARAM_INFO
	.align		4
.L_50:
        /*0008*/ 	.byte	0x04, 0x17
        /*000a*/ 	.short	(.L_52 - .L_51)
.L_51:
        /*000c*/ 	.word	0x00000000
        /*0010*/ 	.short	0x0001
        /*0012*/ 	.short	0x0008
        /*0014*/ 	.byte	0x00, 0xf5, 0x21, 0x00


	//----- nvinfo : EIATTR_KPARAM_INFO
	.align		4
.L_52:
        /*0018*/ 	.byte	0x04, 0x17
        /*001a*/ 	.short	(.L_54 - .L_53)
.L_53:
        /*001c*/ 	.word	0x00000000
        /*0020*/ 	.short	0x0000
        /*0022*/ 	.short	0x0000
        /*0024*/ 	.byte	0x00, 0xf5, 0x21, 0x00


	//----- nvinfo : EIATTR_SPARSE_MMA_MASK
	.align		4
.L_54:
        /*0028*/ 	.byte	0x03, 0x50
        /*002a*/ 	.short	0x0000


	//----- nvinfo : EIATTR_MAXREG_COUNT
	.align		4
        /*002c*/ 	.byte	0x03, 0x1b
        /*002e*/ 	.short	0x00ff


	//----- nvinfo : EIATTR_MERCURY_ISA_VERSION
	.align		4
        /*0030*/ 	.byte	0x03, 0x5f
        /*0032*/ 	.short	0x0101


	//----- nvinfo : EIATTR_VRC_CTA_INIT_COUNT
	.align		4
        /*0034*/ 	.byte	0x02, 0x4a
	.zero		1
	.zero		1


	//----- nvinfo : EIATTR_EXIT_INSTR_OFFSETS
	.align		4
        /*0038*/ 	.byte	0x04, 0x1c
        /*003a*/ 	.short	(.L_56 - .L_55)


	//   ....[0]....
.L_55:
        /*003c*/ 	.word	0x00000070


	//   ....[1]....
        /*0040*/ 	.word	0x000002f0


	//   ....[2]....
        /*0044*/ 	.word	0x00000390


	//   ....[3]....
        /*0048*/ 	.word	0x00000520


	//----- nvinfo : EIATTR_INDIRECT_BRANCH_TARGETS
	.align		4
.L_56:
        /*004c*/ 	.byte	0x04, 0x34
        /*004e*/ 	.short	(.L_58 - .L_57)


	//   ....[0]....
.L_57:
        /*0050*/ 	.word	.L_x_24@srel
        /*0054*/ 	.short	0x0
        /*0056*/ 	.short	0x0
        /*0058*/ 	.word	0x3
        /*005c*/ 	.word	.L_x_25@srel
        /*0060*/ 	.word	.L_x_26@srel
        /*0064*/ 	.word	.L_x_27@srel


	//----- nvinfo : EIATTR_CRS_STACK_SIZE
	.align		4
.L_58:
        /*0068*/ 	.byte	0x04, 0x1e
        /*006a*/ 	.short	(.L_60 - .L_59)
.L_59:
        /*006c*/ 	.word	0x00000000


	//----- nvinfo : EIATTR_CBANK_PARAM_SIZE
	.align		4
.L_60:
        /*0070*/ 	.byte	0x03, 0x19
        /*0072*/ 	.short	0x0010


	//----- nvinfo : EIATTR_PARAM_CBANK
	.align		4
        /*0074*/ 	.byte	0x04, 0x0a
        /*0076*/ 	.short	(.L_62 - .L_61)
	.align		4
.L_61:
        /*0078*/ 	.word	index@(.nv.constant0._Z14propagateUnitsPV10AssignmentPVb)
        /*007c*/ 	.short	0x0380
        /*007e*/ 	.short	0x0010


	//----- nvinfo : EIATTR_SW_WAR
	.align		4
.L_62:
        /*0080*/ 	.byte	0x04, 0x36
        /*0082*/ 	.short	(.L_64 - .L_63)
.L_63:
        /*0084*/ 	.word	0x00000008
.L_64:


//--------------------- .nv.callgraph             --------------------------
	.section	.nv.callgraph,"",@"SHT_CUDA_CALLGRAPH"
	.align	4
	.sectionentsize	8
	.align		4
        /*0000*/ 	.word	0x00000000
	.align		4
        /*0004*/ 	.word	0xffffffff
	.align		4
        /*0008*/ 	.word	0x00000000
	.align		4
        /*000c*/ 	.word	0xfffffffe
	.align		4
        /*0010*/ 	.word	0x00000000
	.align		4
        /*0014*/ 	.word	0xfffffffd
	.align		4
        /*0018*/ 	.word	0x00000000
	.align		4
        /*001c*/ 	.word	0xfffffffc


//--------------------- .nv.constant3             --------------------------
	.section	.nv.constant3,"a",@progbits
	.align	8
.nv.constant3:
	.type		devFormula,@object
	.size		devFormula,(.L_0 - devFormula)
devFormula:
	.zero		16
.L_0:


//--------------------- .nv.constant2._Z12checkClausesPVK10AssignmentPVbS3_ --------------------------
	.section	.nv.constant2._Z12checkClausesPVK10AssignmentPVbS3_,"a",@progbits
	.sectionflags	@""
	.align	4
.nv.constant2._Z12checkClausesPVK10AssignmentPVbS3_:
        /*0000*/ 	.byte	0xf0, 0x02, 0x00, 0x00, 0x10, 0x03, 0x00, 0x00, 0x90, 0x02, 0x00, 0x00


//--------------------- .nv.constant2._Z14propagateUnitsPV10AssignmentPVb --------------------------
	.section	.nv.constant2._Z14propagateUnitsPV10AssignmentPVb,"a",@progbits
	.sectionflags	@""
	.align	4
.nv.constant2._Z14propagateUnitsPV10AssignmentPVb:
        /*0000*/ 	.byte	0xe0, 0x02, 0x00, 0x00, 0xd0, 0x04, 0x00, 0x00, 0x20, 0x03, 0x00, 0x00


//--------------------- .text._Z12checkClausesPVK10AssignmentPVbS3_ --------------------------
	.section	.text._Z12checkClausesPVK10AssignmentPVbS3_,"ax",@progbits
	.align	128
        .global         _Z12checkClausesPVK10AssignmentPVbS3_
        .type           _Z12checkClausesPVK10AssignmentPVbS3_,@function
        .size           _Z12checkClausesPVK10AssignmentPVbS3_,(.L_x_28 - _Z12checkClausesPVK10AssignmentPVbS3_)
        .other          _Z12checkClausesPVK10AssignmentPVbS3_,@"STO_CUDA_ENTRY STV_DEFAULT"
_Z12checkClausesPVK10AssignmentPVbS3_:
.text._Z12checkClausesPVK10AssignmentPVbS3_:
[----:B------:R-:W-:Y:S01]  /*0000*/  LDC R1, c[0x0][0x37c] ;  /* 0x0000df00ff017b82 */ /* 0x000fe20000000800 */
[----:B------:R-:W0:Y:S07]  /*0010*/  S2R R0, SR_TID.X ;  /* 0x0000000000007919 */ /* 0x000e2e0000002100 */
[----:B------:R-:W0:Y:S01]  /*0020*/  S2UR UR4, SR_CTAID.X ;  /* 0x00000000000479c3 */ /* 0x000e220000002500 */
[----:B------:R-:W1:Y:S07]  /*0030*/  LDCU UR5, c[0x3][0x4] ;  /* 0x00c00080ff0577ac */ /* 0x000e6e0008000800 */
[----:B------:R-:W0:Y:S02]  /*0040*/  LDC R5, c[0x0][0x360] ;  /* 0x0000d800ff057b82 */ /* 0x000e240000000800 */
[----:B0-----:R-:W-:-:S05]  /*0050*/  IMAD R5, R5, UR4, R0 ;  /* 0x0000000405057c24 */ /* 0x001fca000f8e0200 */
[----:B-1----:R-:W-:-:S13]  /*0060*/  ISETP.GE.AND P0, PT, R5, UR5, PT ;  /* 0x0000000505007c0c */ /* 0x002fda000bf06270 */
[----:B------:R-:W-:Y:S05]  /*0070*/  @P0 EXIT ;  /* 0x000000000000094d */ /* 0x000fea0003800000 */
[----:B------:R-:W0:Y:S01]  /*0080*/  LDC.64 R2, c[0x3][0x8] ;  /* 0x00c00200ff027b82 */ /* 0x000e220000000a00 */
[----:B------:R-:W1:Y:S01]  /*0090*/  LDCU.64 UR4, c[0x0][0x358] ;  /* 0x00006b00ff0477ac */ /* 0x000e620008000a00 */
[----:B0-----:R-:W-:-:S05]  /*00a0*/  IMAD.WIDE R2, R5, 0x10, R2 ;  /* 0x0000001005027825 */ /* 0x001fca00078e0202 */
[----:B-1----:R-:W2:Y:S01]  /*00b0*/  LDG.E R0, desc[UR4][R2.64] ;  /* 0x0000000402007981 */ /* 0x002ea2000c1e1900 */
[----:B------:R-:W-:Y:S01]  /*00c0*/  BSSY.RECONVERGENT B0, `(.L_x_0) ;  /* 0x0000025000007945 */ /* 0x000fe20003800200 */
[----:B--2---:R-:W-:-:S13]  /*00d0*/  ISETP.GE.AND P0, PT, R0, 0x1, PT ;  /* 0x000000010000780c */ /* 0x004fda0003f06270 */
[----:B------:R-:W-:Y:S05]  /*00e0*/  @!P0 BRA `(.L_x_1) ;  /* 0x0000000000748947 */ /* 0x000fea0003800000 */
[----:B------:R-:W5:Y:S01]  /*00f0*/  LDG.E.64 R2, desc[UR4][R2.64+0x8] ;  /* 0x0000080402027981 */ /* 0x000f62000c1e1b00 */
[----:B------:R-:W-:-:S07]  /*0100*/  IMAD.MOV.U32 R15, RZ, RZ, RZ ;  /* 0x000000ffff0f7224 */ /* 0x000fce00078e00ff */
.L_x_2:
[----:B-----5:R-:W-:-:S06]  /*0110*/  IMAD.WIDE.U32 R4, R15, 0x4, R2 ;  /* 0x000000040f047825 */ /* 0x020fcc00078e0002 */
[----:B------:R-:W2:Y:S01]  /*0120*/  LD.E R4, desc[UR4][R4.64] ;  /* 0x0000000404047980 */ /* 0x000ea2000c101900 */
[----:B------:R-:W0:Y:S01]  /*0130*/  LDC.64 R6, c[0x0][0x380] ;  /* 0x0000e000ff067b82 */ /* 0x000e220000000a00 */
[----:B--2---:R-:W-:-:S13]  /*0140*/  ISETP.GE.AND P0, PT, R4, 0x1, PT ;  /* 0x000000010400780c */ /* 0x004fda0003f06270 */
[----:B0-----:R-:W2:Y:S04]  /*0150*/  @P0 LDG.E.64.STRONG.SYS R8, desc[UR4][R6.64] ;  /* 0x0000000406080981 */ /* 0x001ea8000c1f5b00 */
[----:B------:R-:W3:Y:S01]  /*0160*/  @!P0 LDG.E.64.STRONG.SYS R10, desc[UR4][R6.64] ;  /* 0x00000004060a8981 */ /* 0x000ee2000c1f5b00 */
[----:B------:R-:W-:-:S03]  /*0170*/  @!P0 IMAD.WIDE R12, R4, 0x4, RZ ;  /* 0x00000004040c8825 */ /* 0x000fc600078e02ff */
[----:B------:R-:W-:Y:S02]  /*0180*/  @!P0 LOP3.LUT R17, R12, 0xfffffffc, RZ, 0x3c, !PT ;  /* 0xfffffffc0c118812 */ /* 0x000fe400078e3cff */
[----:B------:R-:W-:Y:S02]  /*0190*/  @!P0 LOP3.LUT R13, RZ, R13, RZ, 0x33, !PT ;  /* 0x0000000dff0d8212 */ /* 0x000fe400078e33ff */
[----:B---3--:R-:W-:-:S05]  /*01a0*/  @!P0 IADD3 R10, P1, PT, R10, R17, RZ ;  /* 0x000000110a0a8210 */ /* 0x008fca0007f3e0ff */
[----:B------:R-:W-:Y:S02]  /*01b0*/  @!P0 IMAD.X R11, R11, 0x1, R13, P1 ;  /* 0x000000010b0b8824 */ /* 0x000fe400008e060d */
[----:B------:R-:W-:-:S03]  /*01c0*/  @P0 VIADD R13, R4, 0xffffffff ;  /* 0xffffffff040d0836 */ /* 0x000fc60000000000 */
[----:B------:R-:W3:Y:S01]  /*01d0*/  @!P0 LDG.E R10, desc[UR4][R10.64] ;  /* 0x000000040a0a8981 */ /* 0x000ee2000c1e1900 */
[----:B--2---:R-:W-:-:S05]  /*01e0*/  @P0 IMAD.WIDE.U32 R8, R13, 0x4, R8 ;  /* 0x000000040d080825 */ /* 0x004fca00078e0008 */
[----:B------:R-:W2:Y:S01]  /*01f0*/  @P0 LDG.E R4, desc[UR4][R8.64] ;  /* 0x0000000408040981 */ /* 0x000ea2000c1e1900 */
[C---:B---3--:R-:W-:Y:S02]  /*0200*/  @!P0 ISETP.NE.AND P1, PT, R10.reuse, 0x2, PT ;  /* 0x000000020a00880c */ /* 0x048fe40003f25270 */
[----:B------:R-:W-:Y:S02]  /*0210*/  @!P0 ISETP.NE.AND P2, PT, R10, 0x1, PT ;  /* 0x000000010a00880c */ /* 0x000fe40003f45270 */
[----:B------:R-:W-:-:S04]  /*0220*/  @!P0 SEL R5, RZ, 0x1, P1 ;  /* 0x00000001ff058807 */ /* 0x000fc80000800000 */
[----:B------:R-:W-:-:S04]  /*0230*/  @!P0 SEL R4, R5, 0x2, P2 ;  /* 0x0000000205048807 */ /* 0x000fc80001000000 */
[----:B--2---:R-:W-:-:S05]  /*0240*/  VIMNMX.U32 R4, PT, PT, R4, 0x2, PT ;  /* 0x0000000204047848 */ /* 0x004fca0003fe0000 */
[----:B------:R-:W-:-:S04]  /*0250*/  IMAD.SHL.U32 R6, R4, 0x4, RZ ;  /* 0x0000000404067824 */ /* 0x000fc800078e00ff */
[----:B------:R-:W0:Y:S02]  /*0260*/  LDC R4, c[0x2][R6] ;  /* 0x0080000006047b82 */ /* 0x000e240000000800 */
[----:B0-----:R-:W-:-:S04]  /*0270*/  SHF.R.S32.HI R5, RZ, 0x1f, R4 ;  /* 0x0000001fff057819 */ /* 0x001fc80000011404 */
.L_x_20:
[----:B------:R-:W-:Y:S05]  /*0280*/  BRX R4 -0x290                                      (*"BRANCH_TARGETS .L_x_21,.L_x_22,.L_x_23"*) ;  /* 0xfffffffc045c7949 */ /* 0x000fea000383ffff */
.L_x_23:
[----:B------:R-:W-:-:S05]  /*0290*/  VIADD R15, R15, 0x1 ;  /* 0x000000010f0f7836 */ /* 0x000fca0000000000 */
[----:B------:R-:W-:-:S13]  /*02a0*/  ISETP.NE.AND P0, PT, R15, R0, PT ;  /* 0x000000000f00720c */ /* 0x000fda0003f05270 */
[----:B------:R-:W-:Y:S05]  /*02b0*/  @P0 BRA `(.L_x_2) ;  /* 0xfffffffc00940947 */ /* 0x000fea000383ffff */
.L_x_1:
[----:B------:R-:W0:Y:S01]  /*02c0*/  LDC.64 R2, c[0x0][0x388] ;  /* 0x0000e200ff027b82 */ /* 0x000e220000000a00 */
[----:B------:R-:W-:-:S05]  /*02d0*/  IMAD.MOV.U32 R0, RZ, RZ, 0x1 ;  /* 0x00000001ff007424 */ /* 0x000fca00078e00ff */
[----:B0-----:R0:W-:Y:S02]  /*02e0*/  STG.E.U8.STRONG.SYS desc[UR4][R2.64], R0 ;  /* 0x0000000002007986 */ /* 0x0011e4000c115104 */
.L_x_21:
[----:B0-----:R-:W0:Y:S02]  /*02f0*/  LDC.64 R2, c[0x0][0x390] ;  /* 0x0000e400ff027b82 */ /* 0x001e240000000a00 */
[----:B0-----:R0:W-:Y:S02]  /*0300*/  STG.E.U8.STRONG.SYS desc[UR4][R2.64], RZ ;  /* 0x000000ff02007986 */ /* 0x0011e4000c115104 */
.L_x_22:
[----:B------:R-:W-:Y:S05]  /*0310*/  BSYNC.RECONVERGENT B0 ;  /* 0x0000000000007941 */ /* 0x000fea0003800200 */
.L_x_0:
[----:B------:R-:W-:Y:S05]  /*0320*/  EXIT ;  /* 0x000000000000794d */ /* 0x000fea0003800000 */
.L_x_3:
[----:B------:R-:W-:-:S00]  /*0330*/  BRA `(.L_x_3) ;  /* 0xfffffffc00fc7947 */ /* 0x000fc0000383ffff */
[----:B------:R-:W-:-:S00]  /*0340*/  NOP ;  /* 0x0000000000007918 */ /* 0x000fc00000000000 */
        /* <DEDUP_REMOVED lines=11> */
.L_x_28:


//--------------------- .text._Z13propagatePurePV10Assignment --------------------------
	.section	.text._Z13propagatePurePV10Assignment,"ax",@progbits
	.align	128
        .global         _Z13propagatePurePV10Assignment
        .type           _Z13propagatePurePV10Assignment,@function
        .size           _Z13propagatePurePV10Assignment,(.L_x_29 - _Z13propagatePurePV10Assignment)
        .other          _Z13propagatePurePV10Assignment,@"STO_CUDA_ENTRY STV_DEFAULT"
_Z13propagatePurePV10Assignment:
.text._Z13propagatePurePV10Assignment:
        /* <DEDUP_REMOVED lines=9> */
[----:B------:R-:W0:Y:S02]  /*0090*/  LDCU.64 UR4, c[0x0][0x358] ;  /* 0x00006b00ff0477ac */ /* 0x000e240008000a00 */
[----:B0-----:R-:W2:Y:S02]  /*00a0*/  LDG.E.64.STRONG.SYS R2, desc[UR4][R2.64] ;  /* 0x0000000402027981 */ /* 0x001ea4000c1f5b00 */
[----:B--2---:R-:W-:-:S06]  /*00b0*/  IMAD.WIDE R4, R0, 0x4, R2 ;  /* 0x0000000400047825 */ /* 0x004fcc00078e0202 */
[----:B------:R-:W2:Y:S02]  /*00c0*/  LDG.E R4, desc[UR4][R4.64] ;  /* 0x0000000404047981 */ /* 0x000ea4000c1e1900 */
[----:B--2---:R-:W-:-:S13]  /*00d0*/  ISETP.NE.AND P0, PT, R4, RZ, PT ;  /* 0x000000ff0400720c */ /* 0x004fda0003f05270 */
[----:B------:R-:W-:Y:S05]  /*00e0*/  @P0 EXIT ;  /* 0x000000000000094d */ /* 0x000fea0003800000 */
[----:B------:R-:W0:Y:S01]  /*00f0*/  LDCU UR6, c[0x3][0x4] ;  /* 0x00c00080ff0677ac */ /* 0x000e220008000800 */
[----:B------:R-:W-:Y:S01]  /*0100*/  SHF.R.S32.HI R5, RZ, 0x1f, R0 ;  /* 0x0000001fff057819 */ /* 0x000fe20000011400 */
[----:B0-----:R-:W-:-:S09]  /*0110*/  UISETP.GE.AND UP0, UPT, UR6, 0x1, UPT ;  /* 0x000000010600788c */ /* 0x001fd2000bf06270 */
[----:B------:R-:W-:Y:S05]  /*0120*/  BRA.U !UP0, `(.L_x_4) ;  /* 0x0000000108987547 */ /* 0x000fea000b800000 */
[----:B------:R-:W-:Y:S01]  /*0130*/  PRMT R4, RZ, 0x7610, R4 ;  /* 0x00007610ff047816 */ /* 0x000fe20000000004 */
[----:B------:R-:W-:-:S07]  /*0140*/  IMAD.MOV.U32 R9, RZ, RZ, RZ ;  /* 0x000000ffff097224 */ /* 0x000fce00078e00ff */
.L_x_9:
[----:B------:R-:W0:Y:S01]  /*0150*/  LDC.64 R2, c[0x3][0x8] ;  /* 0x00c00200ff027b82 */ /* 0x000e220000000a00 */
[----:B------:R-:W1:Y:S01]  /*0160*/  LDCU UR6, c[0x3][0x4] ;  /* 0x00c00080ff0677ac */ /* 0x000e620008000800 */
[----:B0-----:R-:W-:-:S05]  /*0170*/  IMAD.WIDE.U32 R2, R9, 0x10, R2 ;  /* 0x0000001009027825 */ /* 0x001fca00078e0002 */
[----:B------:R-:W2:Y:S01]  /*0180*/  LDG.E R10, desc[UR4][R2.64] ;  /* 0x00000004020a7981 */ /* 0x000ea2000c1e1900 */
[----:B------:R-:W-:-:S05]  /*0190*/  VIADD R9, R9, 0x1 ;  /* 0x0000000109097836 */ /* 0x000fca0000000000 */
[----:B-1----:R-:W-:Y:S02]  /*01a0*/  ISETP.NE.AND P0, PT, R9, UR6, PT ;  /* 0x0000000609007c0c */ /* 0x002fe4000bf05270 */
[----:B--2---:R-:W-:-:S13]  /*01b0*/  ISETP.GE.AND P1, PT, R10, 0x1, PT ;  /* 0x000000010a00780c */ /* 0x004fda0003f26270 */
[----:B------:R-:W-:Y:S05]  /*01c0*/  @!P1 BRA `(.L_x_5) ;  /* 0x0000000000689947 */ /* 0x000fea0003800000 */
[----:B------:R-:W5:Y:S01]  /*01d0*/  LDG.E.64 R2, desc[UR4][R2.64+0x8] ;  /* 0x0000080402027981 */ /* 0x000f62000c1e1b00 */
[----:B------:R-:W-:-:S07]  /*01e0*/  IMAD.MOV.U32 R11, RZ, RZ, RZ ;  /* 0x000000ffff0b7224 */ /* 0x000fce00078e00ff */
.L_x_8:
[----:B-----5:R-:W-:-:S06]  /*01f0*/  IMAD.WIDE.U32 R6, R11, 0x4, R2 ;  /* 0x000000040b067825 */ /* 0x020fcc00078e0002 */
[----:B------:R-:W2:Y:S01]  /*0200*/  LDG.E R6, desc[UR4][R6.64] ;  /* 0x0000000406067981 */ /* 0x000ea2000c1e1900 */
[----:B------:R-:W-:Y:S01]  /*0210*/  VIADD R11, R11, 0x1 ;  /* 0x000000010b0b7836 */ /* 0x000fe20000000000 */
[----:B------:R-:W-:Y:S04]  /*0220*/  BSSY.RECONVERGENT B0, `(.L_x_6) ;  /* 0x0000013000007945 */ /* 0x000fe80003800200 */
[----:B------:R-:W-:Y:S02]  /*0230*/  ISETP.GE.AND P1, PT, R11, R10, PT ;  /* 0x0000000a0b00720c */ /* 0x000fe40003f26270 */
[----:B--2---:R-:W-:-:S05]  /*0240*/  IABS R13, R6 ;  /* 0x00000006000d7213 */ /* 0x004fca0000000000 */
[----:B------:R-:W-:-:S05]  /*0250*/  VIADD R13, R13, 0xffffffff ;  /* 0xffffffff0d0d7836 */ /* 0x000fca0000000000 */
[----:B------:R-:W-:-:S13]  /*0260*/  ISETP.NE.AND P2, PT, R13, R0, PT ;  /* 0x000000000d00720c */ /* 0x000fda0003f45270 */
[----:B------:R-:W-:Y:S05]  /*0270*/  @P2 BRA `(.L_x_7) ;  /* 0x0000000000342947 */ /* 0x000fea0003800000 */
[----:B------:R-:W-:Y:S01]  /*0280*/  LOP3.LUT P3, RZ, R4, 0xff, RZ, 0xc0, !PT ;  /* 0x000000ff04ff7812 */ /* 0x000fe2000786c0ff */
[----:B------:R-:W-:Y:S01]  /*0290*/  VIADD R7, R6, 0xffffffff ;  /* 0xffffffff06077836 */ /* 0x000fe20000000000 */
[----:B------:R-:W-:Y:S01]  /*02a0*/  PRMT R6, R8, 0x7610, R6 ;  /* 0x0000761008067816 */ /* 0x000fe20000000006 */
[----:B------:R-:W-:-:S03]  /*02b0*/  IMAD.MOV.U32 R4, RZ, RZ, 0x1 ;  /* 0x00000001ff047424 */ /* 0x000fc600078e00ff */
[----:B------:R-:W-:-:S04]  /*02c0*/  ISETP.NE.AND P2, PT, R7, R0, PT ;  /* 0x000000000700720c */ /* 0x000fc80003f45270 */
[----:B------:R-:W-:-:S04]  /*02d0*/  SEL R7, RZ, 0x1, P2 ;  /* 0x00000001ff077807 */ /* 0x000fc80001000000 */
[----:B------:R-:W-:Y:S01]  /*02e0*/  PRMT R8, R7, 0x7610, R8 ;  /* 0x0000761007087816 */ /* 0x000fe20000000008 */
[----:B------:R-:W-:Y:S06]  /*02f0*/  @!P3 BRA `(.L_x_7) ;  /* 0x000000000014b947 */ /* 0x000fec0003800000 */
[----:B------:R-:W-:-:S04]  /*0300*/  LOP3.LUT R8, R6, 0xffff, RZ, 0xc0, !PT ;  /* 0x0000ffff06087812 */ /* 0x000fc800078ec0ff */
[----:B------:R-:W-:-:S04]  /*0310*/  PRMT R8, R8, 0x8880, RZ ;  /* 0x0000888008087816 */ /* 0x000fc800000000ff */
[----:B------:R-:W-:-:S13]  /*0320*/  ISETP.NE.AND P2, PT, R8, R7, PT ;  /* 0x000000070800720c */ /* 0x000fda0003f45270 */
[----:B------:R-:W-:Y:S05]  /*0330*/  @P2 EXIT ;  /* 0x000000000000294d */ /* 0x000fea0003800000 */
[----:B------:R-:W-:-:S07]  /*0340*/  PRMT R8, R6, 0x7610, R8 ;  /* 0x0000761006087816 */ /* 0x000fce0000000008 */
.L_x_7:
[----:B------:R-:W-:Y:S05]  /*0350*/  BSYNC.RECONVERGENT B0 ;  /* 0x0000000000007941 */ /* 0x000fea0003800200 */
.L_x_6:
[----:B------:R-:W-:Y:S05]  /*0360*/  @!P1 BRA `(.L_x_8) ;  /* 0xfffffffc00a09947 */ /* 0x000fea000383ffff */
.L_x_5:
[----:B------:R-:W-:Y:S05]  /*0370*/  @P0 BRA `(.L_x_9) ;  /* 0xfffffffc00740947 */ /* 0x000fea000383ffff */
[----:B------:R-:W-:-:S13]  /*0380*/  LOP3.LUT P1, RZ, R8, 0xff, RZ, 0xc0, !PT ;  /* 0x000000ff08ff7812 */ /* 0x000fda000782c0ff */
.L_x_4:
[----:B------:R-:W-:-:S13]  /*0390*/  ISETP.GE.AND P0, PT, R0, RZ, PT ;  /* 0x000000ff0000720c */ /* 0x000fda0003f06270 */
[----:B------:R-:W-:Y:S05]  /*03a0*/  @!P0 BRA `(.L_x_10) ;  /* 0x00000000001c8947 */ /* 0x000fea0003800000 */
[----:B------:R-:W0:Y:S02]  /*03b0*/  LDC.64 R4, c[0x0][0x380] ;  /* 0x0000e000ff047b82 */ /* 0x000e240000000a00 */
[----:B0-----:R-:W2:Y:S01]  /*03c0*/  LDG.E.64.STRONG.SYS R2, desc[UR4][R4.64] ;  /* 0x0000000404027981 */ /* 0x001ea2000c1f5b00 */
[----:B------:R-:W-:-:S05]  /*03d0*/  IMAD.MOV.U32 R7, RZ, RZ, 0x1 ;  /* 0x00000001ff077424 */ /* 0x000fca00078e00ff */
[----:B------:R-:W-:Y:S01]  /*03e0*/  SEL R7, R7, 0x2, P1 ;  /* 0x0000000207077807 */ /* 0x000fe20000800000 */
[----:B--2---:R-:W-:-:S05]  /*03f0*/  IMAD.WIDE.U32 R2, R0, 0x4, R2 ;  /* 0x0000000400027825 */ /* 0x004fca00078e0002 */
[----:B------:R-:W-:Y:S01]  /*0400*/  STG.E desc[UR4][R2.64], R7 ;  /* 0x0000000702007986 */ /* 0x000fe2000c101904 */
[----:B------:R-:W-:Y:S05]  /*0410*/  EXIT ;  /* 0x000000000000794d */ /* 0x000fea0003800000 */
.L_x_10:
[----:B------:R-:W0:Y:S02]  /*0420*/  LDC.64 R6, c[0x0][0x380] ;  /* 0x0000e000ff067b82 */ /* 0x000e240000000a00 */
[----:B0-----:R-:W2:Y:S01]  /*0430*/  LDG.E.64.STRONG.SYS R2, desc[UR4][R6.64] ;  /* 0x0000000406027981 */ /* 0x001ea2000c1f5b00 */
[C---:B------:R-:W-:Y:S02]  /*0440*/  SHF.L.U64.HI R5, R0.reuse, 0x2, R5 ;  /* 0x0000000200057819 */ /* 0x040fe40000010205 */
[----:B--2---:R-:W-:Y:S01]  /*0450*/  LEA R2, P0, -R0, R2, 0x2 ;  /* 0x0000000200027211 */ /* 0x004fe200078011ff */
[----:B------:R-:W-:-:S04]  /*0460*/  IMAD.MOV.U32 R0, RZ, RZ, 0x1 ;  /* 0x00000001ff007424 */ /* 0x000fc800078e00ff */
[----:B------:R-:W-:Y:S01]  /*0470*/  IMAD.X R3, R3, 0x1, ~R5, P0 ;  /* 0x0000000103037824 */ /* 0x000fe200000e0e05 */
[----:B------:R-:W-:-:S05]  /*0480*/  SEL R5, R0, 0x2, !P1 ;  /* 0x0000000200057807 */ /* 0x000fca0004800000 */
[----:B------:R-:W-:Y:S01]  /*0490*/  STG.E desc[UR4][R2.64+-0x8], R5 ;  /* 0xfffff80502007986 */ /* 0x000fe2000c101904 */
[----:B------:R-:W-:Y:S05]  /*04a0*/  EXIT ;  /* 0x000000000000794d */ /* 0x000fea0003800000 */
.L_x_11:
        /* <DEDUP_REMOVED lines=13> */
.L_x_29:


//--------------------- .text._Z14propagateUnitsPV10AssignmentPVb --------------------------
	.section	.text._Z14propagateUnitsPV10AssignmentPVb,"ax",@progbits
	.align	128
        .global         _Z14propagateUnitsPV10AssignmentPVb
        .type           _Z14propagateUnitsPV10AssignmentPVb,@function
        .size           _Z14propagateUnitsPV10AssignmentPVb,(.L_x_30 - _Z14propagateUnitsPV10AssignmentPVb)
        .other          _Z14propagateUnitsPV10AssignmentPVb,@"STO_CUDA_ENTRY STV_DEFAULT"
_Z14propagateUnitsPV10AssignmentPVb:
.text._Z14propagateUnitsPV10AssignmentPVb:
        /* <DEDUP_REMOVED lines=12> */
[----:B------:R-:W-:Y:S04]  /*00c0*/  BSSY.RECONVERGENT B0, `(.L_x_12) ;  /* 0x0000044000007945 */ /* 0x000fe80003800200 */
[----:B------:R-:W-:Y:S01]  /*00d0*/  BSSY.RELIABLE B1, `(.L_x_13) ;  /* 0x000002b000017945 */ /* 0x000fe20003800100 */
[----:B------:R-:W-:Y:S02]  /*00e0*/  PLOP3.LUT P0, PT, PT, PT, PT, 0x8, 0x80 ;  /* 0x000000000080781c */ /* 0x000fe40003f0e170 */
[----:B--2---:R-:W-:-:S13]  /*00f0*/  ISETP.GE.AND P1, PT, R4, 0x1, PT ;  /* 0x000000010400780c */ /* 0x004fda0003f26270 */
[----:B------:R-:W-:Y:S05]  /*0100*/  @!P1 BRA `(.L_x_14) ;  /* 0x00000000009c9947 */ /* 0x000fea0003800000 */
[----:B------:R-:W5:Y:S01]  /*0110*/  LDG.E.64 R2, desc[UR4][R2.64+0x8] ;  /* 0x0000080402027981 */ /* 0x000f62000c1e1b00 */
[----:B------:R-:W-:Y:S01]  /*0120*/  BSSY.RELIABLE B2, `(.L_x_15) ;  /* 0x0000024000027945 */ /* 0x000fe20003800100 */
[----:B------:R-:W-:Y:S02]  /*0130*/  IMAD.MOV.U32 R7, RZ, RZ, RZ ;  /* 0x000000ffff077224 */ /* 0x000fe400078e00ff */
[----:B------:R-:W-:-:S07]  /*0140*/  IMAD.MOV.U32 R5, RZ, RZ, RZ ;  /* 0x000000ffff057224 */ /* 0x000fce00078e00ff */
.L_x_17:
[----:B-----5:R-:W-:-:S05]  /*0150*/  IMAD.WIDE.U32 R10, R7, 0x4, R2 ;  /* 0x00000004070a7825 */ /* 0x020fca00078e0002 */
[----:B------:R-:W2:Y:S01]  /*0160*/  LDG.E R18, desc[UR4][R10.64] ;  /* 0x000000040a127981 */ /* 0x000ea2000c1e1900 */
        /* <DEDUP_REMOVED lines=13> */
[----:B------:R-:W-:Y:S01]  /*0240*/  BSSY.RELIABLE B3, `(.L_x_16) ;  /* 0x000000e000037945 */ /* 0x000fe20003800100 */
        /* <DEDUP_REMOVED lines=8> */
.L_x_24:
[----:B------:R-:W-:Y:S05]  /*02d0*/  BRX R10 -0x2e0                                     (*"BRANCH_TARGETS .L_x_25,.L_x_26,.L_x_27"*) ;  /* 0xfffffffc0a487949 */ /* 0x000fea000383ffff */
.L_x_25:
[----:B------:R-:W-:-:S13]  /*02e0*/  ISETP.GT.AND P0, PT, R5, RZ, PT ;  /* 0x000000ff0500720c */ /* 0x000fda0003f04270 */
[----:B------:R-:W-:Y:S05]  /*02f0*/  @P0 EXIT ;  /* 0x000000000000094d */ /* 0x000fea0003800000 */
[----:B------:R-:W-:Y:S02]  /*0300*/  VIADD R5, R5, 0x1 ;  /* 0x0000000105057836 */ /* 0x000fe40000000000 */
[----:B------:R-:W-:-:S07]  /*0310*/  IMAD.MOV.U32 R0, RZ, RZ, R18 ;  /* 0x000000ffff007224 */ /* 0x000fce00078e0012 */
.L_x_27:
[----:B------:R-:W-:Y:S05]  /*0320*/  BSYNC.RELIABLE B3 ;  /* 0x0000000000037941 */ /* 0x000fea0003800100 */
.L_x_16:
[----:B------:R-:W-:-:S05]  /*0330*/  VIADD R7, R7, 0x1 ;  /* 0x0000000107077836 */ /* 0x000fca0000000000 */
[----:B------:R-:W-:-:S13]  /*0340*/  ISETP.GE.AND P0, PT, R7, R4, PT ;  /* 0x000000040700720c */ /* 0x000fda0003f06270 */
[----:B------:R-:W-:Y:S05]  /*0350*/  @!P0 BRA `(.L_x_17) ;  /* 0xfffffffc007c8947 */ /* 0x000fea000383ffff */
[----:B------:R-:W-:Y:S05]  /*0360*/  BSYNC.RELIABLE B2 ;  /* 0x0000000000027941 */ /* 0x000fea0003800100 */
.L_x_15:
[----:B------:R-:W-:-:S13]  /*0370*/  ISETP.EQ.AND P0, PT, R5, 0x1, PT ;  /* 0x000000010500780c */ /* 0x000fda0003f02270 */
.L_x_14:
[----:B------:R-:W-:Y:S05]  /*0380*/  BSYNC.RELIABLE B1 ;  /* 0x0000000000017941 */ /* 0x000fea0003800100 */
.L_x_13:
[----:B------:R-:W-:Y:S05]  /*0390*/  @!P0 EXIT ;  /* 0x000000000000894d */ /* 0x000fea0003800000 */
[----:B------:R-:W0:Y:S01]  /*03a0*/  LDC.64 R10, c[0x0][0x380] ;  /* 0x0000e000ff0a7b82 */ /* 0x000e220000000a00 */
[----:B------:R-:W-:-:S13]  /*03b0*/  ISETP.GE.AND P0, PT, R0, 0x1, PT ;  /* 0x000000010000780c */ /* 0x000fda0003f06270 */
[----:B0-----:R-:W2:Y:S01]  /*03c0*/  @P0 LDG.E.64.STRONG.SYS R2, desc[UR4][R10.64] ;  /* 0x000000040a020981 */ /* 0x001ea2000c1f5b00 */
[----:B------:R-:W-:Y:S02]  /*03d0*/  @P0 VIADD R5, R0, 0xffffffff ;  /* 0xffffffff00050836 */ /* 0x000fe40000000000 */
[----:B------:R-:W-:Y:S01]  /*03e0*/  @P0 IMAD.MOV.U32 R15, RZ, RZ, 0x1 ;  /* 0x00000001ff0f0424 */ /* 0x000fe200078e00ff */
[----:B------:R-:W0:Y:S01]  /*03f0*/  LDC.64 R8, c[0x0][0x388] ;  /* 0x0000e200ff087b82 */ /* 0x000e220000000a00 */
[----:B--2---:R-:W-:-:S05]  /*0400*/  @P0 IMAD.WIDE.U32 R2, R5, 0x4, R2 ;  /* 0x0000000405020825 */ /* 0x004fca00078e0002 */
[----:B------:R1:W-:Y:S04]  /*0410*/  @P0 STG.E desc[UR4][R2.64], R15 ;  /* 0x0000000f02000986 */ /* 0x0003e8000c101904 */
[----:B------:R-:W2:Y:S01]  /*0420*/  @!P0 LDG.E.64.STRONG.SYS R4, desc[UR4][R10.64] ;  /* 0x000000040a048981 */ /* 0x000ea2000c1f5b00 */
[----:B------:R-:W-:-:S04]  /*0430*/  @!P0 IMAD.WIDE R6, R0, 0x4, RZ ;  /* 0x0000000400068825 */ /* 0x000fc800078e02ff */
[----:B------:R-:W-:Y:S01]  /*0440*/  IMAD.MOV.U32 R0, RZ, RZ, 0x1 ;  /* 0x00000001ff007424 */ /* 0x000fe200078e00ff */
[----:B------:R-:W-:Y:S02]  /*0450*/  @!P0 LOP3.LUT R13, R6, 0xfffffffc, RZ, 0x3c, !PT ;  /* 0xfffffffc060d8812 */ /* 0x000fe400078e3cff */
[----:B------:R-:W-:Y:S02]  /*0460*/  @!P0 LOP3.LUT R7, RZ, R7, RZ, 0x33, !PT ;  /* 0x00000007ff078212 */ /* 0x000fe400078e33ff */
[----:B--2---:R-:W-:-:S05]  /*0470*/  @!P0 IADD3 R4, P1, PT, R4, R13, RZ ;  /* 0x0000000d04048210 */ /* 0x004fca0007f3e0ff */
[----:B------:R-:W-:Y:S02]  /*0480*/  @!P0 IMAD.X R5, R5, 0x1, R7, P1 ;  /* 0x0000000105058824 */ /* 0x000fe400008e0607 */
[----:B------:R-:W-:-:S05]  /*0490*/  @!P0 IMAD.MOV.U32 R7, RZ, RZ, 0x2 ;  /* 0x00000002ff078424 */ /* 0x000fca00078e00ff */
[----:B------:R1:W-:Y:S04]  /*04a0*/  @!P0 STG.E desc[UR4][R4.64], R7 ;  /* 0x0000000704008986 */ /* 0x0003e8000c101904 */
[----:B0-----:R1:W-:Y:S01]  /*04b0*/  STG.E.U8.STRONG.SYS desc[UR4][R8.64], R0 ;  /* 0x0000000008007986 */ /* 0x0013e2000c115104 */
[----:B------:R-:W-:Y:S05]  /*04c0*/  BRA `(.L_x_18) ;  /* 0x00000000000c7947 */ /* 0x000fea0003800000 */
.L_x_26:
[----:B------:R-:W-:Y:S05]  /*04d0*/  BREAK.RELIABLE B3 ;  /* 0x0000000000037942 */ /* 0x000fea0003800100 */
[----:B------:R-:W-:Y:S05]  /*04e0*/  BREAK.RELIABLE B2 ;  /* 0x0000000000027942 */ /* 0x000fea0003800100 */
[----:B------:R-:W-:Y:S05]  /*04f0*/  BREAK.RELIABLE B1 ;  /* 0x0000000000017942 */ /* 0x000fea0003800100 */
.L_x_18:
[----:B------:R-:W-:Y:S05]  /*0500*/  BSYNC.RECONVERGENT B0 ;  /* 0x0000000000007941 */ /* 0x000fea0003800200 */
.L_x_12:
[----:B------:R-:W-:Y:S05]  /*0510*/  WARPSYNC.ALL ;  /* 0x0000000000007948 */ /* 0x000fea0003800000 */
[----:B------:R-:W-:Y:S05]  /*0520*/  EXIT ;  /* 0x000000000000794d */ /* 0x000fea0003800000 */
.L_x_19:
        /* <DEDUP_REMOVED lines=13> */
.L_x_30:


//--------------------- .nv.shared.reserved.0     --------------------------
	.section	.nv.shared.reserved.0,"aw",@nobits
	.weak		__nv_reservedSMEM_offset_0_alias
	.size		__nv_reservedSMEM_offset_0_alias, 0, 64
	.other		__nv_reservedSMEM_offset_0_alias,@"STO_CUDA_RESERVED_SHARED STV_DEFAULT"
__nv_reservedSMEM_offset_0_alias:
	.zero		0
	.zero		64


//--------------------- .nv.constant0._Z12checkClausesPVK10AssignmentPVbS3_ --------------------------
	.section	.nv.constant0._Z12checkClausesPVK10AssignmentPVbS3_,"a",@progbits
	.sectionflags	@""
	.align	4
.nv.constant0._Z12checkClausesPVK10AssignmentPVbS3_:
	.zero		920


//--------------------- .nv.constant0._Z13propagatePurePV10Assignment --------------------------
	.section	.nv.constant0._Z13propagatePurePV10Assignment,"a",@progbits
	.sectionflags	@""
	.align	4
.nv.constant0._Z13propagatePurePV10Assignment:
	.zero		904


//--------------------- .nv.constant0._Z14propagateUnitsPV10AssignmentPVb --------------------------
	.section	.nv.constant0._Z14propagateUnitsPV10AssignmentPVb,"a",@progbits
	.sectionflags	@""
	.align	4
.nv.constant0._Z14propagateUnitsPV10AssignmentPVb:
	.zero		912


//--------------------- SYMBOLS --------------------------

	.type		.nv.reservedSmem.offset0,@object
	.size		.nv.reservedSmem.offset0,0x4
